//
// Generated by NVIDIA NVVM Compiler
//
// Compiler Build ID: CL-36424714
// Cuda compilation tools, release 13.0, V13.0.88
// Based on NVVM 20.0.0
//

.version 9.0
.target sm_100
.address_size 64

	// .globl	_Z3addiPfS_

.visible .entry _Z3addiPfS_(
	.param .u32 _Z3addiPfS__param_0,
	.param .u64 .ptr .align 1 _Z3addiPfS__param_1,
	.param .u64 .ptr .align 1 _Z3addiPfS__param_2
)
{
	.reg .pred 	%p<10>;
	.reg .b32 	%r<23>;
	.reg .b32 	%f<88>;
	.reg .b64 	%rd<28>;

	ld.param.u32 	%r16, [_Z3addiPfS__param_0];
	ld.param.u64 	%rd15, [_Z3addiPfS__param_1];
	ld.param.u64 	%rd16, [_Z3addiPfS__param_2];
	cvta.to.global.u64 	%rd1, %rd16;
	cvta.to.global.u64 	%rd2, %rd15;
	setp.lt.s32 	%p1, %r16, 1;
	@%p1 bra 	$L__BB0_13;
	and.b32  	%r1, %r16, 15;
	setp.lt.u32 	%p2, %r16, 16;
	mov.b32 	%r20, 0;
	@%p2 bra 	$L__BB0_4;
	and.b32  	%r20, %r16, 2147483632;
	neg.s32 	%r18, %r20;
	add.s64 	%rd25, %rd2, 32;
	add.s64 	%rd24, %rd1, 32;
$L__BB0_3:
	.pragma "nounroll";
	ld.global.f32 	%f1, [%rd25+-32];
	ld.global.f32 	%f2, [%rd24+-32];
	add.f32 	%f3, %f1, %f2;
	st.global.f32 	[%rd24+-32], %f3;
	ld.global.f32 	%f4, [%rd25+-28];
	ld.global.f32 	%f5, [%rd24+-28];
	add.f32 	%f6, %f4, %f5;
	st.global.f32 	[%rd24+-28], %f6;
	ld.global.f32 	%f7, [%rd25+-24];
	ld.global.f32 	%f8, [%rd24+-24];
	add.f32 	%f9, %f7, %f8;
	st.global.f32 	[%rd24+-24], %f9;
	ld.global.f32 	%f10, [%rd25+-20];
	ld.global.f32 	%f11, [%rd24+-20];
	add.f32 	%f12, %f10, %f11;
	st.global.f32 	[%rd24+-20], %f12;
	ld.global.f32 	%f13, [%rd25+-16];
	ld.global.f32 	%f14, [%rd24+-16];
	add.f32 	%f15, %f13, %f14;
	st.global.f32 	[%rd24+-16], %f15;
	ld.global.f32 	%f16, [%rd25+-12];
	ld.global.f32 	%f17, [%rd24+-12];
	add.f32 	%f18, %f16, %f17;
	st.global.f32 	[%rd24+-12], %f18;
	ld.global.f32 	%f19, [%rd25+-8];
	ld.global.f32 	%f20, [%rd24+-8];
	add.f32 	%f21, %f19, %f20;
	st.global.f32 	[%rd24+-8], %f21;
	ld.global.f32 	%f22, [%rd25+-4];
	ld.global.f32 	%f23, [%rd24+-4];
	add.f32 	%f24, %f22, %f23;
	st.global.f32 	[%rd24+-4], %f24;
	ld.global.f32 	%f25, [%rd25];
	ld.global.f32 	%f26, [%rd24];
	add.f32 	%f27, %f25, %f26;
	st.global.f32 	[%rd24], %f27;
	ld.global.f32 	%f28, [%rd25+4];
	ld.global.f32 	%f29, [%rd24+4];
	add.f32 	%f30, %f28, %f29;
	st.global.f32 	[%rd24+4], %f30;
	ld.global.f32 	%f31, [%rd25+8];
	ld.global.f32 	%f32, [%rd24+8];
	add.f32 	%f33, %f31, %f32;
	st.global.f32 	[%rd24+8], %f33;
	ld.global.f32 	%f34, [%rd25+12];
	ld.global.f32 	%f35, [%rd24+12];
	add.f32 	%f36, %f34, %f35;
	st.global.f32 	[%rd24+12], %f36;
	ld.global.f32 	%f37, [%rd25+16];
	ld.global.f32 	%f38, [%rd24+16];
	add.f32 	%f39, %f37, %f38;
	st.global.f32 	[%rd24+16], %f39;
	ld.global.f32 	%f40, [%rd25+20];
	ld.global.f32 	%f41, [%rd24+20];
	add.f32 	%f42, %f40, %f41;
	st.global.f32 	[%rd24+20], %f42;
	ld.global.f32 	%f43, [%rd25+24];
	ld.global.f32 	%f44, [%rd24+24];
	add.f32 	%f45, %f43, %f44;
	st.global.f32 	[%rd24+24], %f45;
	ld.global.f32 	%f46, [%rd25+28];
	ld.global.f32 	%f47, [%rd24+28];
	add.f32 	%f48, %f46, %f47;
	st.global.f32 	[%rd24+28], %f48;
	add.s32 	%r18, %r18, 16;
	add.s64 	%rd25, %rd25, 64;
	add.s64 	%rd24, %rd24, 64;
	setp.ne.s32 	%p3, %r18, 0;
	@%p3 bra 	$L__BB0_3;
$L__BB0_4:
	setp.eq.s32 	%p4, %r1, 0;
	@%p4 bra 	$L__BB0_13;
	and.b32  	%r7, %r16, 7;
	setp.lt.u32 	%p5, %r1, 8;
	@%p5 bra 	$L__BB0_7;
	mul.wide.u32 	%rd17, %r20, 4;
	add.s64 	%rd18, %rd2, %rd17;
	ld.global.f32 	%f49, [%rd18];
	add.s64 	%rd19, %rd1, %rd17;
	ld.global.f32 	%f50, [%rd19];
	add.f32 	%f51, %f49, %f50;
	st.global.f32 	[%rd19], %f51;
	ld.global.f32 	%f52, [%rd18+4];
	ld.global.f32 	%f53, [%rd19+4];
	add.f32 	%f54, %f52, %f53;
	st.global.f32 	[%rd19+4], %f54;
	ld.global.f32 	%f55, [%rd18+8];
	ld.global.f32 	%f56, [%rd19+8];
	add.f32 	%f57, %f55, %f56;
	st.global.f32 	[%rd19+8], %f57;
	ld.global.f32 	%f58, [%rd18+12];
	ld.global.f32 	%f59, [%rd19+12];
	add.f32 	%f60, %f58, %f59;
	st.global.f32 	[%rd19+12], %f60;
	ld.global.f32 	%f61, [%rd18+16];
	ld.global.f32 	%f62, [%rd19+16];
	add.f32 	%f63, %f61, %f62;
	st.global.f32 	[%rd19+16], %f63;
	ld.global.f32 	%f64, [%rd18+20];
	ld.global.f32 	%f65, [%rd19+20];
	add.f32 	%f66, %f64, %f65;
	st.global.f32 	[%rd19+20], %f66;
	ld.global.f32 	%f67, [%rd18+24];
	ld.global.f32 	%f68, [%rd19+24];
	add.f32 	%f69, %f67, %f68;
	st.global.f32 	[%rd19+24], %f69;
	ld.global.f32 	%f70, [%rd18+28];
	ld.global.f32 	%f71, [%rd19+28];
	add.f32 	%f72, %f70, %f71;
	st.global.f32 	[%rd19+28], %f72;
	add.s32 	%r20, %r20, 8;
$L__BB0_7:
	setp.eq.s32 	%p6, %r7, 0;
	@%p6 bra 	$L__BB0_13;
	and.b32  	%r10, %r16, 3;
	setp.lt.u32 	%p7, %r7, 4;
	@%p7 bra 	$L__BB0_10;
	mul.wide.u32 	%rd20, %r20, 4;
	add.s64 	%rd21, %rd2, %rd20;
	ld.global.f32 	%f73, [%rd21];
	add.s64 	%rd22, %rd1, %rd20;
	ld.global.f32 	%f74, [%rd22];
	add.f32 	%f75, %f73, %f74;
	st.global.f32 	[%rd22], %f75;
	ld.global.f32 	%f76, [%rd21+4];
	ld.global.f32 	%f77, [%rd22+4];
	add.f32 	%f78, %f76, %f77;
	st.global.f32 	[%rd22+4], %f78;
	ld.global.f32 	%f79, [%rd21+8];
	ld.global.f32 	%f80, [%rd22+8];
	add.f32 	%f81, %f79, %f80;
	st.global.f32 	[%rd22+8], %f81;
	ld.global.f32 	%f82, [%rd21+12];
	ld.global.f32 	%f83, [%rd22+12];
	add.f32 	%f84, %f82, %f83;
	st.global.f32 	[%rd22+12], %f84;
	add.s32 	%r20, %r20, 4;
$L__BB0_10:
	setp.eq.s32 	%p8, %r10, 0;
	@%p8 bra 	$L__BB0_13;
	mul.wide.u32 	%rd23, %r20, 4;
	add.s64 	%rd27, %rd1, %rd23;
	add.s64 	%rd26, %rd2, %rd23;
	neg.s32 	%r22, %r10;
$L__BB0_12:
	.pragma "nounroll";
	ld.global.f32 	%f85, [%rd26];
	ld.global.f32 	%f86, [%rd27];
	add.f32 	%f87, %f85, %f86;
	st.global.f32 	[%rd27], %f87;
	add.s64 	%rd27, %rd27, 4;
	add.s64 	%rd26, %rd26, 4;
	add.s32 	%r22, %r22, 1;
	setp.ne.s32 	%p9, %r22, 0;
	@%p9 bra 	$L__BB0_12;
$L__BB0_13:
	ret;

}


// ===== COMPILED SASS (sm_100) =====

	.target	sm_100

	.elftype	@"ET_EXEC"


//--------------------- .note.nv.tkinfo           --------------------------
	.section	.note.nv.tkinfo,"",@"SHT_NOTE"
	.sectionflags	@"SHF_NOTE_NV_TKINFO"
	.tkinfo
        /*0018*/ 	.word	0x00000002
        /*0030*/ 	.string	""
        /*0030*/ 	.string	"ptxas"
        /*0030*/ 	.string	"Cuda compilation tools, release 13.0, V13.0.88"
        /*0030*/ 	.string	"Build cuda_13.0.r13.0/compiler.36424714_0"
        /*0030*/ 	.string	"-arch sm_100 -m 64 "



//--------------------- .note.nv.cuinfo           --------------------------
	.section	.note.nv.cuinfo,"",@"SHT_NOTE"
	.sectionflags	@"SHF_NOTE_NV_CUINFO"
        /*0018*/ 	.short	0x0002
        /*001a*/ 	.short	0x0064
        /*001c*/ 	.short	0x0082
	.zero		2


//--------------------- .nv.info                  --------------------------
	.section	.nv.info,"",@"SHT_CUDA_INFO"
	.align	4


	//----- nvinfo : EIATTR_REGCOUNT
	.align		4
        /*0000*/ 	.byte	0x04, 0x2f
        /*0002*/ 	.short	(.L_1 - .L_0)
	.align		4
.L_0:
        /*0004*/ 	.word	index@(_Z3addiPfS_)
        /*0008*/ 	.word	0x00000012


	//----- nvinfo : EIATTR_FRAME_SIZE
	.align		4
.L_1:
        /*000c*/ 	.byte	0x04, 0x11
        /*000e*/ 	.short	(.L_3 - .L_2)
	.align		4
.L_2:
        /*0010*/ 	.word	index@(_Z3addiPfS_)
        /*0014*/ 	.word	0x00000000


	//----- nvinfo : EIATTR_MIN_STACK_SIZE
	.align		4
.L_3:
        /*0018*/ 	.byte	0x04, 0x12
        /*001a*/ 	.short	(.L_5 - .L_4)
	.align		4
.L_4:
        /*001c*/ 	.word	index@(_Z3addiPfS_)
        /*0020*/ 	.word	0x00000000
.L_5:


//--------------------- .nv.compat                --------------------------
	.section	.nv.compat,"",@"SHT_CUDA_COMPAT_INFO"
	.align	4
        /*0000*/ 	.byte	0x02, 0x09, 0x00, 0x00, 0x02, 0x02, 0x01, 0x00, 0x02, 0x05, 0x05, 0x00, 0x03, 0x07, 0x01, 0x01
        /*0010*/ 	.byte	0x02, 0x03, 0x00, 0x00, 0x02, 0x06, 0x01, 0x00, 0x04, 0x0b, 0x08, 0x00, 0x09, 0x00, 0x00, 0x00
        /*0020*/ 	.byte	0x00, 0x00, 0x00, 0x00


//--------------------- .nv.info._Z3addiPfS_      --------------------------
	.section	.nv.info._Z3addiPfS_,"",@"SHT_CUDA_INFO"
	.sectionflags	@""
	.align	4


	//----- nvinfo : EIATTR_CUDA_API_VERSION
	.align		4
        /*0000*/ 	.byte	0x04, 0x37
        /*0002*/ 	.short	(.L_7 - .L_6)
.L_6:
        /*0004*/ 	.word	0x00000082


	//----- nvinfo : EIATTR_KPARAM_INFO
	.align		4
.L_7:
        /*0008*/ 	.byte	0x04, 0x17
        /*000a*/ 	.short	(.L_9 - .L_8)
.L_8:
        /*000c*/ 	.word	0x00000000
        /*0010*/ 	.short	0x0002
        /*0012*/ 	.short	0x0010
        /*0014*/ 	.byte	0x00, 0xf5, 0x21, 0x00


	//----- nvinfo : EIATTR_KPARAM_INFO
	.align		4
.L_9:
        /*0018*/ 	.byte	0x04, 0x17
        /*001a*/ 	.short	(.L_11 - .L_10)
.L_10:
        /*001c*/ 	.word	0x00000000
        /*0020*/ 	.short	0x0001
        /*0022*/ 	.short	0x0008
        /*0024*/ 	.byte	0x00, 0xf5, 0x21, 0x00


	//----- nvinfo : EIATTR_KPARAM_INFO
	.align		4
.L_11:
        /*0028*/ 	.byte	0x04, 0x17
        /*002a*/ 	.short	(.L_13 - .L_12)
.L_12:
        /*002c*/ 	.word	0x00000000
        /*0030*/ 	.short	0x0000
        /*0032*/ 	.short	0x0000
        /*0034*/ 	.byte	0x00, 0xf0, 0x11, 0x00


	//----- nvinfo : EIATTR_SPARSE_MMA_MASK
	.align		4
.L_13:
        /*0038*/ 	.byte	0x03, 0x50
        /*003a*/ 	.short	0x0000


	//----- nvinfo : EIATTR_MAXREG_COUNT
	.align		4
        /*003c*/ 	.byte	0x03, 0x1b
        /*003e*/ 	.short	0x00ff


	//----- nvinfo : EIATTR_MERCURY_ISA_VERSION
	.align		4
        /*0040*/ 	.byte	0x03, 0x5f
        /*0042*/ 	.short	0x0101


	//----- nvinfo : EIATTR_VRC_CTA_INIT_COUNT
	.align		4
        /*0044*/ 	.byte	0x02, 0x4a
	.zero		1
	.zero		1


	//----- nvinfo : EIATTR_EXIT_INSTR_OFFSETS
	.align		4
        /*0048*/ 	.byte	0x04, 0x1c
        /*004a*/ 	.short	(.L_15 - .L_14)


	//   ....[0]....
.L_14:
        /*004c*/ 	.word	0x00000030


	//   ....[1]....
        /*0050*/ 	.word	0x00000600


	//   ....[2]....
        /*0054*/ 	.word	0x000008a0


	//   ....[3]....
        /*0058*/ 	.word	0x00000a40


	//   ....[4]....
        /*005c*/ 	.word	0x00000b90


	//----- nvinfo : EIATTR_CBANK_PARAM_SIZE
	.align		4
.L_15:
        /*0060*/ 	.byte	0x03, 0x19
        /*0062*/ 	.short	0x0018


	//----- nvinfo : EIATTR_PARAM_CBANK
	.align		4
        /*0064*/ 	.byte	0x04, 0x0a
        /*0066*/ 	.short	(.L_17 - .L_16)
	.align		4
.L_16:
        /*0068*/ 	.word	index@(.nv.constant0._Z3addiPfS_)
        /*006c*/ 	.short	0x0380
        /*006e*/ 	.short	0x0018


	//----- nvinfo : EIATTR_SW_WAR
	.align		4
.L_17:
        /*0070*/ 	.byte	0x04, 0x36
        /*0072*/ 	.short	(.L_19 - .L_18)
.L_18:
        /*0074*/ 	.word	0x00000008
.L_19:


//--------------------- .nv.callgraph             --------------------------
	.section	.nv.callgraph,"",@"SHT_CUDA_CALLGRAPH"
	.align	4
	.sectionentsize	8
	.align		4
        /*0000*/ 	.word	0x00000000
	.align		4
        /*0004*/ 	.word	0xffffffff
	.align		4
        /*0008*/ 	.word	0x00000000
	.align		4
        /*000c*/ 	.word	0xfffffffe
	.align		4
        /*0010*/ 	.word	0x00000000
	.align		4
        /*0014*/ 	.word	0xfffffffd
	.align		4
        /*0018*/ 	.word	0x00000000
	.align		4
        /*001c*/ 	.word	0xfffffffc


//--------------------- .text._Z3addiPfS_         --------------------------
	.section	.text._Z3addiPfS_,"ax",@progbits
	.align	128
        .global         _Z3addiPfS_
        .type           _Z3addiPfS_,@function
        .size           _Z3addiPfS_,(.L_x_6 - _Z3addiPfS_)
        .other          _Z3addiPfS_,@"STO_CUDA_ENTRY STV_DEFAULT"
_Z3addiPfS_:
.text._Z3addiPfS_:
[----:B------:R-:W-:Y:S08]  /*0000*/  LDC R1, c[0x0][0x37c] ;  /* 0x0000df00ff017b82 */ /* 0x000ff00000000800 */
[----:B------:R-:W0:Y:S02]  /*0010*/  LDC R6, c[0x0][0x380] ;  /* 0x0000e000ff067b82 */ /* 0x000e240000000800 */
[----:B0-----:R-:W-:-:S13]  /*0020*/  ISETP.GE.AND P0, PT, R6, 0x1, PT ;  /* 0x000000010600780c */ /* 0x001fda0003f06270 */
[----:B------:R-:W-:Y:S05]  /*0030*/  @!P0 EXIT ;  /* 0x000000000000894d */ /* 0x000fea0003800000 */
[C---:B------:R-:W-:Y:S01]  /*0040*/  ISETP.GE.U32.AND P1, PT, R6.reuse, 0x10, PT ;  /* 0x000000100600780c */ /* 0x040fe20003f26070 */
[----:B------:R-:W0:Y:S01]  /*0050*/  LDCU.64 UR8, c[0x0][0x358] ;  /* 0x00006b00ff0877ac */ /* 0x000e220008000a00 */
[----:B------:R-:W-:Y:S01]  /*0060*/  LOP3.LUT R10, R6, 0xf, RZ, 0xc0, !PT ;  /* 0x0000000f060a7812 */ /* 0x000fe200078ec0ff */
[----:B------:R-:W-:-:S03]  /*0070*/  HFMA2 R0, -RZ, RZ, 0, 0 ;  /* 0x00000000ff007431 */ /* 0x000fc600000001ff */
[----:B------:R-:W-:-:S07]  /*0080*/  ISETP.NE.AND P0, PT, R10, RZ, PT ;  /* 0x000000ff0a00720c */ /* 0x000fce0003f05270 */
[----:B------:R-:W-:Y:S06]  /*0090*/  @!P1 BRA `(.L_x_0) ;  /* 0x0000000400589947 */ /* 0x000fec0003800000 */
[----:B------:R-:W1:Y:S01]  /*00a0*/  LDCU.64 UR6, c[0x0][0x388] ;  /* 0x00007100ff0677ac */ /* 0x000e620008000a00 */
[----:B------:R-:W-:Y:S01]  /*00b0*/  LOP3.LUT R0, R6, 0x7ffffff0, RZ, 0xc0, !PT ;  /* 0x7ffffff006007812 */ /* 0x000fe200078ec0ff */
[----:B------:R-:W2:Y:S03]  /*00c0*/  LDCU.64 UR4, c[0x0][0x390] ;  /* 0x00007200ff0477ac */ /* 0x000ea60008000a00 */
[----:B------:R-:W-:Y:S01]  /*00d0*/  IADD3 R7, PT, PT, -R0, RZ, RZ ;  /* 0x000000ff00077210 */ /* 0x000fe20007ffe1ff */
[----:B-1----:R-:W-:Y:S02]  /*00e0*/  UIADD3 UR6, UP0, UPT, UR6, 0x20, URZ ;  /* 0x0000002006067890 */ /* 0x002fe4000ff1e0ff */
[----:B--2---:R-:W-:Y:S02]  /*00f0*/  UIADD3 UR4, UP1, UPT, UR4, 0x20, URZ ;  /* 0x0000002004047890 */ /* 0x004fe4000ff3e0ff */
[----:B------:R-:W-:-:S02]  /*0100*/  UIADD3.X UR7, UPT, UPT, URZ, UR7, URZ, UP0, !UPT ;  /* 0x00000007ff077290 */ /* 0x000fc400087fe4ff */
[----:B------:R-:W-:Y:S01]  /*0110*/  MOV R12, UR6 ;  /* 0x00000006000c7c02 */ /* 0x000fe20008000f00 */
[----:B------:R-:W-:Y:S01]  /*0120*/  UIADD3.X UR5, UPT, UPT, URZ, UR5, URZ, UP1, !UPT ;  /* 0x00000005ff057290 */ /* 0x000fe20008ffe4ff */
[----:B------:R-:W-:Y:S02]  /*0130*/  MOV R8, UR4 ;  /* 0x0000000400087c02 */ /* 0x000fe40008000f00 */
[----:B------:R-:W-:-:S03]  /*0140*/  MOV R3, UR7 ;  /* 0x0000000700037c02 */ /* 0x000fc60008000f00 */
[----:B------:R-:W-:-:S07]  /*0150*/  MOV R9, UR5 ;  /* 0x0000000500097c02 */ /* 0x000fce0008000f00 */
.L_x_1:
[----:B------:R-:W-:Y:S02]  /*0160*/  MOV R2, R12 ;  /* 0x0000000c00027202 */ /* 0x000fe40000000f00 */
[----:B-1----:R-:W-:Y:S02]  /*0170*/  MOV R4, R8 ;  /* 0x0000000800047202 */ /* 0x002fe40000000f00 */
[----:B------:R-:W-:Y:S01]  /*0180*/  MOV R5, R9 ;  /* 0x0000000900057202 */ /* 0x000fe20000000f00 */
[----:B0-----:R-:W2:Y:S04]  /*0190*/  LDG.E R8, desc[UR8][R2.64+-0x20] ;  /* 0xffffe00802087981 */ /* 0x001ea8000c1e1900 */
[----:B------:R-:W2:Y:S04]  /*01a0*/  LDG.E R9, desc[UR8][R4.64+-0x20] ;  /* 0xffffe00804097981 */ /* 0x000ea8000c1e1900 */
[----:B------:R-:W3:Y:S04]  /*01b0*/  LDG.E R11, desc[UR8][R4.64+-0x1c] ;  /* 0xffffe408040b7981 */ /* 0x000ee8000c1e1900 */
[----:B------:R-:W4:Y:S04]  /*01c0*/  LDG.E R13, desc[UR8][R4.64+-0x18] ;  /* 0xffffe808040d7981 */ /* 0x000f28000c1e1900 */
[----:B------:R-:W5:Y:S01]  /*01d0*/  LDG.E R15, desc[UR8][R4.64+-0x14] ;  /* 0xffffec08040f7981 */ /* 0x000f62000c1e1900 */
[----:B--2---:R-:W-:-:S05]  /*01e0*/  FADD R9, R8, R9 ;  /* 0x0000000908097221 */ /* 0x004fca0000000000 */
[----:B------:R0:W-:Y:S04]  /*01f0*/  STG.E desc[UR8][R4.64+-0x20], R9 ;  /* 0xffffe00904007986 */ /* 0x0001e8000c101908 */
[----:B------:R-:W3:Y:S04]  /*0200*/  LDG.E R8, desc[UR8][R2.64+-0x1c] ;  /* 0xffffe40802087981 */ /* 0x000ee8000c1e1900 */
[----:B0-----:R-:W2:Y:S01]  /*0210*/  LDG.E R9, desc[UR8][R4.64+-0x10] ;  /* 0xfffff00804097981 */ /* 0x001ea2000c1e1900 */
[----:B---3--:R-:W-:-:S05]  /*0220*/  FADD R11, R8, R11 ;  /* 0x0000000b080b7221 */ /* 0x008fca0000000000 */
[----:B------:R0:W-:Y:S04]  /*0230*/  STG.E desc[UR8][R4.64+-0x1c], R11 ;  /* 0xffffe40b04007986 */ /* 0x0001e8000c101908 */
[----:B------:R-:W4:Y:S04]  /*0240*/  LDG.E R8, desc[UR8][R2.64+-0x18] ;  /* 0xffffe80802087981 */ /* 0x000f28000c1e1900 */
[----:B0-----:R-:W3:Y:S01]  /*0250*/  LDG.E R11, desc[UR8][R4.64+-0xc] ;  /* 0xfffff408040b7981 */ /* 0x001ee2000c1e1900 */
[----:B----4-:R-:W-:-:S05]  /*0260*/  FADD R13, R8, R13 ;  /* 0x0000000d080d7221 */ /* 0x010fca0000000000 */
[----:B------:R0:W-:Y:S04]  /*0270*/  STG.E desc[UR8][R4.64+-0x18], R13 ;  /* 0xffffe80d04007986 */ /* 0x0001e8000c101908 */
[----:B------:R-:W5:Y:S04]  /*0280*/  LDG.E R8, desc[UR8][R2.64+-0x14] ;  /* 0xffffec0802087981 */ /* 0x000f68000c1e1900 */
[----:B0-----:R-:W4:Y:S01]  /*0290*/  LDG.E R13, desc[UR8][R4.64+-0x8] ;  /* 0xfffff808040d7981 */ /* 0x001f22000c1e1900 */
[----:B-----5:R-:W-:-:S05]  /*02a0*/  FADD R15, R8, R15 ;  /* 0x0000000f080f7221 */ /* 0x020fca0000000000 */
[----:B------:R0:W-:Y:S04]  /*02b0*/  STG.E desc[UR8][R4.64+-0x14], R15 ;  /* 0xffffec0f04007986 */ /* 0x0001e8000c101908 */
[----:B------:R-:W2:Y:S04]  /*02c0*/  LDG.E R8, desc[UR8][R2.64+-0x10] ;  /* 0xfffff00802087981 */ /* 0x000ea8000c1e1900 */
[----:B0-----:R-:W5:Y:S01]  /*02d0*/  LDG.E R15, desc[UR8][R4.64+-0x4] ;  /* 0xfffffc08040f7981 */ /* 0x001f62000c1e1900 */
        /* <DEDUP_REMOVED lines=34> */
[----:B------:R-:W3:Y:S02]  /*0500*/  LDG.E R8, desc[UR8][R2.64+0x14] ;  /* 0x0000140802087981 */ /* 0x000ee4000c1e1900 */
[----:B---3--:R-:W-:-:S05]  /*0510*/  FADD R11, R8, R11 ;  /* 0x0000000b080b7221 */ /* 0x008fca0000000000 */
[----:B------:R1:W-:Y:S04]  /*0520*/  STG.E desc[UR8][R4.64+0x14], R11 ;  /* 0x0000140b04007986 */ /* 0x0003e8000c101908 */
[----:B------:R-:W4:Y:S01]  /*0530*/  LDG.E R8, desc[UR8][R2.64+0x18] ;  /* 0x0000180802087981 */ /* 0x000f22000c1e1900 */
[----:B------:R-:W-:Y:S01]  /*0540*/  IADD3 R7, PT, PT, R7, 0x10, RZ ;  /* 0x0000001007077810 */ /* 0x000fe20007ffe0ff */
[----:B----4-:R-:W-:-:S05]  /*0550*/  FADD R13, R8, R13 ;  /* 0x0000000d080d7221 */ /* 0x010fca0000000000 */
[----:B------:R1:W-:Y:S04]  /*0560*/  STG.E desc[UR8][R4.64+0x18], R13 ;  /* 0x0000180d04007986 */ /* 0x0003e8000c101908 */
[----:B------:R2:W5:Y:S01]  /*0570*/  LDG.E R8, desc[UR8][R2.64+0x1c] ;  /* 0x00001c0802087981 */ /* 0x000562000c1e1900 */
[----:B------:R-:W-:Y:S02]  /*0580*/  ISETP.NE.AND P1, PT, R7, RZ, PT ;  /* 0x000000ff0700720c */ /* 0x000fe40003f25270 */
[----:B------:R-:W-:-:S05]  /*0590*/  IADD3 R12, P2, PT, R2, 0x40, RZ ;  /* 0x00000040020c7810 */ /* 0x000fca0007f5e0ff */
[----:B--2---:R-:W-:Y:S02]  /*05a0*/  IMAD.X R3, RZ, RZ, R3, P2 ;  /* 0x000000ffff037224 */ /* 0x004fe400010e0603 */
[----:B-----5:R-:W-:Y:S01]  /*05b0*/  FADD R15, R8, R15 ;  /* 0x0000000f080f7221 */ /* 0x020fe20000000000 */
[----:B------:R-:W-:-:S04]  /*05c0*/  IADD3 R8, P3, PT, R4, 0x40, RZ ;  /* 0x0000004004087810 */ /* 0x000fc80007f7e0ff */
[----:B------:R1:W-:Y:S01]  /*05d0*/  STG.E desc[UR8][R4.64+0x1c], R15 ;  /* 0x00001c0f04007986 */ /* 0x0003e2000c101908 */
[----:B0-----:R-:W-:Y:S01]  /*05e0*/  IADD3.X R9, PT, PT, RZ, R5, RZ, P3, !PT ;  /* 0x00000005ff097210 */ /* 0x001fe20001ffe4ff */
[----:B------:R-:W-:Y:S07]  /*05f0*/  @P1 BRA `(.L_x_1) ;  /* 0xfffffff800d81947 */ /* 0x000fee000383ffff */
.L_x_0:
[----:B0-----:R-:W-:Y:S05]  /*0600*/  @!P0 EXIT ;  /* 0x000000000000894d */ /* 0x001fea0003800000 */
[----:B------:R-:W-:Y:S02]  /*0610*/  ISETP.GE.U32.AND P0, PT, R10, 0x8, PT ;  /* 0x000000080a00780c */ /* 0x000fe40003f06070 */
[----:B------:R-:W-:-:S04]  /*0620*/  LOP3.LUT R12, R6, 0x7, RZ, 0xc0, !PT ;  /* 0x00000007060c7812 */ /* 0x000fc800078ec0ff */
[----:B------:R-:W-:-:S07]  /*0630*/  ISETP.NE.AND P1, PT, R12, RZ, PT ;  /* 0x000000ff0c00720c */ /* 0x000fce0003f25270 */
[----:B------:R-:W-:Y:S06]  /*0640*/  @!P0 BRA `(.L_x_2) ;  /* 0x0000000000948947 */ /* 0x000fec0003800000 */
[----:B------:R-:W0:Y:S08]  /*0650*/  LDC.64 R2, c[0x0][0x388] ;  /* 0x0000e200ff027b82 */ /* 0x000e300000000a00 */
[----:B-1----:R-:W1:Y:S01]  /*0660*/  LDC.64 R4, c[0x0][0x390] ;  /* 0x0000e400ff047b82 */ /* 0x002e620000000a00 */
[----:B0-----:R-:W-:-:S05]  /*0670*/  IMAD.WIDE.U32 R2, R0, 0x4, R2 ;  /* 0x0000000400027825 */ /* 0x001fca00078e0002 */
[----:B------:R-:W2:Y:S01]  /*0680*/  LDG.E R7, desc[UR8][R2.64] ;  /* 0x0000000802077981 */ /* 0x000ea2000c1e1900 */
[----:B-1----:R-:W-:-:S05]  /*0690*/  IMAD.WIDE.U32 R4, R0, 0x4, R4 ;  /* 0x0000000400047825 */ /* 0x002fca00078e0004 */
[----:B------:R-:W2:Y:S04]  /*06a0*/  LDG.E R8, desc[UR8][R4.64] ;  /* 0x0000000804087981 */ /* 0x000ea8000c1e1900 */
[----:B------:R-:W3:Y:S04]  /*06b0*/  LDG.E R9, desc[UR8][R4.64+0x4] ;  /* 0x0000040804097981 */ /* 0x000ee8000c1e1900 */
[----:B------:R-:W4:Y:S04]  /*06c0*/  LDG.E R11, desc[UR8][R4.64+0x8] ;  /* 0x00000808040b7981 */ /* 0x000f28000c1e1900 */
[----:B------:R-:W5:Y:S01]  /*06d0*/  LDG.E R13, desc[UR8][R4.64+0xc] ;  /* 0x00000c08040d7981 */ /* 0x000f62000c1e1900 */
[----:B--2---:R-:W-:-:S05]  /*06e0*/  FADD R7, R7, R8 ;  /* 0x0000000807077221 */ /* 0x004fca0000000000 */
[----:B------:R-:W-:Y:S04]  /*06f0*/  STG.E desc[UR8][R4.64], R7 ;  /* 0x0000000704007986 */ /* 0x000fe8000c101908 */
[----:B------:R-:W3:Y:S02]  /*0700*/  LDG.E R8, desc[UR8][R2.64+0x4] ;  /* 0x0000040802087981 */ /* 0x000ee4000c1e1900 */
[----:B---3--:R-:W-:-:S05]  /*0710*/  FADD R9, R8, R9 ;  /* 0x0000000908097221 */ /* 0x008fca0000000000 */
[----:B------:R0:W-:Y:S04]  /*0720*/  STG.E desc[UR8][R4.64+0x4], R9 ;  /* 0x0000040904007986 */ /* 0x0001e8000c101908 */
[----:B------:R-:W4:Y:S04]  /*0730*/  LDG.E R8, desc[UR8][R2.64+0x8] ;  /* 0x0000080802087981 */ /* 0x000f28000c1e1900 */
[----:B0-----:R-:W2:Y:S01]  /*0740*/  LDG.E R9, desc[UR8][R4.64+0x14] ;  /* 0x0000140804097981 */ /* 0x001ea2000c1e1900 */
[----:B----4-:R-:W-:-:S05]  /*0750*/  FADD R11, R8, R11 ;  /* 0x0000000b080b7221 */ /* 0x010fca0000000000 */
[----:B------:R0:W-:Y:S04]  /*0760*/  STG.E desc[UR8][R4.64+0x8], R11 ;  /* 0x0000080b04007986 */ /* 0x0001e8000c101908 */
[----:B------:R-:W5:Y:S04]  /*0770*/  LDG.E R8, desc[UR8][R2.64+0xc] ;  /* 0x00000c0802087981 */ /* 0x000f68000c1e1900 */
[----:B0-----:R-:W3:Y:S01]  /*0780*/  LDG.E R11, desc[UR8][R4.64+0x18] ;  /* 0x00001808040b7981 */ /* 0x001ee2000c1e1900 */
[----:B-----5:R-:W-:-:S03]  /*0790*/  FADD R13, R8, R13 ;  /* 0x0000000d080d7221 */ /* 0x020fc60000000000 */
[----:B------:R-:W4:Y:S04]  /*07a0*/  LDG.E R8, desc[UR8][R4.64+0x10] ;  /* 0x0000100804087981 */ /* 0x000f28000c1e1900 */
[----:B------:R0:W-:Y:S04]  /*07b0*/  STG.E desc[UR8][R4.64+0xc], R13 ;  /* 0x00000c0d04007986 */ /* 0x0001e8000c101908 */
[----:B------:R-:W4:Y:S04]  /*07c0*/  LDG.E R7, desc[UR8][R2.64+0x10] ;  /* 0x0000100802077981 */ /* 0x000f28000c1e1900 */
[----:B0-----:R-:W5:Y:S01]  /*07d0*/  LDG.E R13, desc[UR8][R4.64+0x1c] ;  /* 0x00001c08040d7981 */ /* 0x001f62000c1e1900 */
[----:B----4-:R-:W-:-:S05]  /*07e0*/  FADD R7, R7, R8 ;  /* 0x0000000807077221 */ /* 0x010fca0000000000 */
[----:B------:R0:W-:Y:S04]  /*07f0*/  STG.E desc[UR8][R4.64+0x10], R7 ;  /* 0x0000100704007986 */ /* 0x0001e8000c101908 */
[----:B------:R-:W2:Y:S02]  /*0800*/  LDG.E R8, desc[UR8][R2.64+0x14] ;  /* 0x0000140802087981 */ /* 0x000ea4000c1e1900 */
[----:B--2---:R-:W-:-:S05]  /*0810*/  FADD R9, R8, R9 ;  /* 0x0000000908097221 */ /* 0x004fca0000000000 */
[----:B------:R0:W-:Y:S04]  /*0820*/  STG.E desc[UR8][R4.64+0x14], R9 ;  /* 0x0000140904007986 */ /* 0x0001e8000c101908 */
[----:B------:R-:W3:Y:S02]  /*0830*/  LDG.E R8, desc[UR8][R2.64+0x18] ;  /* 0x0000180802087981 */ /* 0x000ee4000c1e1900 */
[----:B---3--:R-:W-:-:S05]  /*0840*/  FADD R11, R8, R11 ;  /* 0x0000000b080b7221 */ /* 0x008fca0000000000 */
[----:B------:R0:W-:Y:S04]  /*0850*/  STG.E desc[UR8][R4.64+0x18], R11 ;  /* 0x0000180b04007986 */ /* 0x0001e8000c101908 */
[----:B------:R-:W5:Y:S01]  /*0860*/  LDG.E R8, desc[UR8][R2.64+0x1c] ;  /* 0x00001c0802087981 */ /* 0x000f62000c1e1900 */
[----:B------:R-:W-:Y:S01]  /*0870*/  IADD3 R0, PT, PT, R0, 0x8, RZ ;  /* 0x0000000800007810 */ /* 0x000fe20007ffe0ff */
[----:B-----5:R-:W-:-:S05]  /*0880*/  FADD R13, R8, R13 ;  /* 0x0000000d080d7221 */ /* 0x020fca0000000000 */
[----:B------:R0:W-:Y:S02]  /*0890*/  STG.E desc[UR8][R4.64+0x1c], R13 ;  /* 0x00001c0d04007986 */ /* 0x0001e4000c101908 */
.L_x_2:
[----:B------:R-:W-:Y:S05]  /*08a0*/  @!P1 EXIT ;  /* 0x000000000000994d */ /* 0x000fea0003800000 */
[----:B------:R-:W-:Y:S02]  /*08b0*/  ISETP.GE.U32.AND P0, PT, R12, 0x4, PT ;  /* 0x000000040c00780c */ /* 0x000fe40003f06070 */
[----:B------:R-:W-:-:S04]  /*08c0*/  LOP3.LUT R6, R6, 0x3, RZ, 0xc0, !PT ;  /* 0x0000000306067812 */ /* 0x000fc800078ec0ff */
[----:B------:R-:W-:-:S07]  /*08d0*/  ISETP.NE.AND P1, PT, R6, RZ, PT ;  /* 0x000000ff0600720c */ /* 0x000fce0003f25270 */
[----:B------:R-:W-:Y:S06]  /*08e0*/  @!P0 BRA `(.L_x_3) ;  /* 0x0000000000548947 */ /* 0x000fec0003800000 */
[----:B01----:R-:W0:Y:S08]  /*08f0*/  LDC.64 R4, c[0x0][0x388] ;  /* 0x0000e200ff047b82 */ /* 0x003e300000000a00 */
[----:B------:R-:W1:Y:S01]  /*0900*/  LDC.64 R2, c[0x0][0x390] ;  /* 0x0000e400ff027b82 */ /* 0x000e620000000a00 */
        /* <DEDUP_REMOVED lines=8> */
[----:B------:R2:W-:Y:S04]  /*0990*/  STG.E desc[UR8][R2.64], R7 ;  /* 0x0000000702007986 */ /* 0x0005e8000c101908 */
[----:B------:R-:W3:Y:S02]  /*09a0*/  LDG.E R8, desc[UR8][R4.64+0x4] ;  /* 0x0000040804087981 */ /* 0x000ee4000c1e1900 */
[----:B---3--:R-:W-:-:S05]  /*09b0*/  FADD R9, R8, R9 ;  /* 0x0000000908097221 */ /* 0x008fca0000000000 */
[----:B------:R2:W-:Y:S04]  /*09c0*/  STG.E desc[UR8][R2.64+0x4], R9 ;  /* 0x0000040902007986 */ /* 0x0005e8000c101908 */
[----:B------:R-:W4:Y:S02]  /*09d0*/  LDG.E R8, desc[UR8][R4.64+0x8] ;  /* 0x0000080804087981 */ /* 0x000f24000c1e1900 */
[----:B----4-:R-:W-:-:S05]  /*09e0*/  FADD R11, R8, R11 ;  /* 0x0000000b080b7221 */ /* 0x010fca0000000000 */
[----:B------:R2:W-:Y:S04]  /*09f0*/  STG.E desc[UR8][R2.64+0x8], R11 ;  /* 0x0000080b02007986 */ /* 0x0005e8000c101908 */
[----:B------:R-:W5:Y:S01]  /*0a00*/  LDG.E R8, desc[UR8][R4.64+0xc] ;  /* 0x00000c0804087981 */ /* 0x000f62000c1e1900 */
[----:B------:R-:W-:Y:S01]  /*0a10*/  IADD3 R0, PT, PT, R0, 0x4, RZ ;  /* 0x0000000400007810 */ /* 0x000fe20007ffe0ff */
[----:B-----5:R-:W-:-:S05]  /*0a20*/  FADD R13, R8, R13 ;  /* 0x0000000d080d7221 */ /* 0x020fca0000000000 */
[----:B------:R2:W-:Y:S02]  /*0a30*/  STG.E desc[UR8][R2.64+0xc], R13 ;  /* 0x00000c0d02007986 */ /* 0x0005e4000c101908 */
.L_x_3:
[----:B------:R-:W-:Y:S05]  /*0a40*/  @!P1 EXIT ;  /* 0x000000000000994d */ /* 0x000fea0003800000 */
[----:B--2---:R-:W2:Y:S01]  /*0a50*/  LDC.64 R2, c[0x0][0x390] ;  /* 0x0000e400ff027b82 */ /* 0x004ea20000000a00 */
[----:B------:R-:W-:-:S07]  /*0a60*/  IMAD.MOV R6, RZ, RZ, -R6 ;  /* 0x000000ffff067224 */ /* 0x000fce00078e0a06 */
[----:B01----:R-:W0:Y:S01]  /*0a70*/  LDC.64 R4, c[0x0][0x388] ;  /* 0x0000e200ff047b82 */ /* 0x003e220000000a00 */
[----:B--2---:R-:W-:-:S05]  /*0a80*/  IMAD.WIDE.U32 R2, R0, 0x4, R2 ;  /* 0x0000000400027825 */ /* 0x004fca00078e0002 */
[----:B------:R-:W-:Y:S01]  /*0a90*/  MOV R9, R3 ;  /* 0x0000000300097202 */ /* 0x000fe20000000f00 */
[----:B0-----:R-:W-:Y:S01]  /*0aa0*/  IMAD.WIDE.U32 R4, R0, 0x4, R4 ;  /* 0x0000000400047825 */ /* 0x001fe200078e0004 */
[----:B------:R-:W-:-:S07]  /*0ab0*/  MOV R0, R2 ;  /* 0x0000000200007202 */ /* 0x000fce0000000f00 */
.L_x_4:
[----:B0-----:R-:W-:Y:S02]  /*0ac0*/  MOV R2, R0 ;  /* 0x0000000000027202 */ /* 0x001fe40000000f00 */
[----:B------:R-:W-:Y:S01]  /*0ad0*/  MOV R3, R9 ;  /* 0x0000000900037202 */ /* 0x000fe20000000f00 */
[----:B------:R0:W2:Y:S04]  /*0ae0*/  LDG.E R0, desc[UR8][R4.64] ;  /* 0x0000000804007981 */ /* 0x0000a8000c1e1900 */
[----:B------:R-:W2:Y:S01]  /*0af0*/  LDG.E R7, desc[UR8][R2.64] ;  /* 0x0000000802077981 */ /* 0x000ea2000c1e1900 */
[----:B------:R-:W-:-:S04]  /*0b00*/  IADD3 R6, PT, PT, R6, 0x1, RZ ;  /* 0x0000000106067810 */ /* 0x000fc80007ffe0ff */
[----:B------:R-:W-:Y:S02]  /*0b10*/  ISETP.NE.AND P0, PT, R6, RZ, PT ;  /* 0x000000ff0600720c */ /* 0x000fe40003f05270 */
[----:B0-----:R-:W-:-:S04]  /*0b20*/  IADD3 R4, P2, PT, R4, 0x4, RZ ;  /* 0x0000000404047810 */ /* 0x001fc80007f5e0ff */
[----:B------:R-:W-:Y:S01]  /*0b30*/  IADD3.X R5, PT, PT, RZ, R5, RZ, P2, !PT ;  /* 0x00000005ff057210 */ /* 0x000fe200017fe4ff */
[----:B--2---:R-:W-:Y:S01]  /*0b40*/  FADD R7, R0, R7 ;  /* 0x0000000700077221 */ /* 0x004fe20000000000 */
[----:B------:R-:W-:-:S04]  /*0b50*/  IADD3 R0, P1, PT, R2, 0x4, RZ ;  /* 0x0000000402007810 */ /* 0x000fc80007f3e0ff */
[----:B------:R0:W-:Y:S01]  /*0b60*/  STG.E desc[UR8][R2.64], R7 ;  /* 0x0000000702007986 */ /* 0x0001e2000c101908 */
[----:B------:R-:W-:Y:S01]  /*0b70*/  IADD3.X R9, PT, PT, RZ, R3, RZ, P1, !PT ;  /* 0x00000003ff097210 */ /* 0x000fe20000ffe4ff */
[----:B------:R-:W-:Y:S07]  /*0b80*/  @P0 BRA `(.L_x_4) ;  /* 0xfffffffc00cc0947 */ /* 0x000fee000383ffff */
[----:B------:R-:W-:Y:S05]  /*0b90*/  EXIT ;  /* 0x000000000000794d */ /* 0x000fea0003800000 */
.L_x_5:
[----:B------:R-:W-:-:S00]  /*0ba0*/  BRA `(.L_x_5) ;  /* 0xfffffffc00fc7947 */ /* 0x000fc0000383ffff */
[----:B------:R-:W-:-:S00]  /*0bb0*/  NOP ;  /* 0x0000000000007918 */ /* 0x000fc00000000000 */
        /* <DEDUP_REMOVED lines=12> */
.L_x_6:


//--------------------- .nv.shared.reserved.0     --------------------------
	.section	.nv.shared.reserved.0,"aw",@nobits
	.weak		__nv_reservedSMEM_offset_0_alias
	.size		__nv_reservedSMEM_offset_0_alias, 0, 64
	.other		__nv_reservedSMEM_offset_0_alias,@"STO_CUDA_RESERVED_SHARED STV_DEFAULT"
__nv_reservedSMEM_offset_0_alias:
	.zero		0
	.zero		64


//--------------------- .nv.constant0._Z3addiPfS_ --------------------------
	.section	.nv.constant0._Z3addiPfS_,"a",@progbits
	.sectionflags	@""
	.align	4
.nv.constant0._Z3addiPfS_:
	.zero		920


//--------------------- SYMBOLS --------------------------

	.type		.nv.reservedSmem.offset0,@object
	.size		.nv.reservedSmem.offset0,0x4
